	.headerflags	@"EF_CUDA_TEXMODE_UNIFIED EF_CUDA_64BIT_ADDRESS EF_CUDA_ACCELERATORS EF_CUDA_SM90 EF_CUDA_VIRTUAL_SM(EF_CUDA_SM90)"
	.elftype	@"ET_EXEC"


//--------------------- .nv.info                  --------------------------
	.section	.nv.info,"",@"SHT_CUDA_INFO"
	.align	4


	//----- nvinfo : EIATTR_REGCOUNT
	.align		4
        /*0000*/ 	.byte	0x04, 0x2f
        /*0002*/ 	.short	(.L_2 - .L_1)
	.align		4
.L_1:
        /*0004*/ 	.word	index@(triton_per_fused__native_batch_norm_legit_convolution_10)
        /*0008*/ 	.word	0x0000001a


	//----- nvinfo : EIATTR_MIN_STACK_SIZE
	.align		4
.L_2:
        /*000c*/ 	.byte	0x04, 0x12
        /*000e*/ 	.short	(.L_4 - .L_3)
	.align		4
.L_3:
        /*0010*/ 	.word	index@(triton_per_fused__native_batch_norm_legit_convolution_10)
        /*0014*/ 	.word	0x00000000


	//----- nvinfo : EIATTR_FRAME_SIZE
	.align		4
.L_4:
        /*0018*/ 	.byte	0x04, 0x11
        /*001a*/ 	.short	(.L_6 - .L_5)
	.align		4
.L_5:
        /*001c*/ 	.word	index@(triton_per_fused__native_batch_norm_legit_convolution_10)
        /*0020*/ 	.word	0x00000000


	//----- nvinfo : EIATTR_MIN_STACK_SIZE
	.align		4
.L_6:
        /*0024*/ 	.byte	0x04, 0x12
        /*0026*/ 	.short	(.L_8 - .L_7)
	.align		4
.L_7:
        /*0028*/ 	.word	index@(triton_per_fused__native_batch_norm_legit_convolution_10)
        /*002c*/ 	.word	0x00000000
.L_8:


//--------------------- .nv.info.triton_per_fused__native_batch_norm_legit_convolution_10 --------------------------
	.section	.nv.info.triton_per_fused__native_batch_norm_legit_convolution_10,"",@"SHT_CUDA_INFO"
	.sectionflags	@""
	.align	4


	//----- nvinfo : EIATTR_CUDA_API_VERSION
	.align		4
        /*0000*/ 	.byte	0x04, 0x37
        /*0002*/ 	.short	(.L_10 - .L_9)
.L_9:
        /*0004*/ 	.word	0x0000007c


	//----- nvinfo : EIATTR_KPARAM_INFO
	.align		4
.L_10:
        /*0008*/ 	.byte	0x04, 0x17
        /*000a*/ 	.short	(.L_12 - .L_11)
.L_11:
        /*000c*/ 	.word	0x00000000
        /*0010*/ 	.short	0x0006
        /*0012*/ 	.short	0x002c
        /*0014*/ 	.byte	0x00, 0xf0, 0x11, 0x00


	//----- nvinfo : EIATTR_KPARAM_INFO
	.align		4
.L_12:
        /*0018*/ 	.byte	0x04, 0x17
        /*001a*/ 	.short	(.L_14 - .L_13)
.L_13:
        /*001c*/ 	.word	0x00000000
        /*0020*/ 	.short	0x0005
        /*0022*/ 	.short	0x0028
        /*0024*/ 	.byte	0x00, 0xf0, 0x11, 0x00


	//----- nvinfo : EIATTR_KPARAM_INFO
	.align		4
.L_14:
        /*0028*/ 	.byte	0x04, 0x17
        /*002a*/ 	.short	(.L_16 - .L_15)
.L_15:
        /*002c*/ 	.word	0x00000000
        /*0030*/ 	.short	0x0004
        /*0032*/ 	.short	0x0020
        /*0034*/ 	.byte	0x00, 0xf4, 0x21, 0x00


	//----- nvinfo : EIATTR_KPARAM_INFO
	.align		4
.L_16:
        /*0038*/ 	.byte	0x04, 0x17
        /*003a*/ 	.short	(.L_18 - .L_17)
.L_17:
        /*003c*/ 	.word	0x00000000
        /*0040*/ 	.short	0x0003
        /*0042*/ 	.short	0x0018
        /*0044*/ 	.byte	0x00, 0xf4, 0x21, 0x00


	//----- nvinfo : EIATTR_KPARAM_INFO
	.align		4
.L_18:
        /*0048*/ 	.byte	0x04, 0x17
        /*004a*/ 	.short	(.L_20 - .L_19)
.L_19:
        /*004c*/ 	.word	0x00000000
        /*0050*/ 	.short	0x0002
        /*0052*/ 	.short	0x0010
        /*0054*/ 	.byte	0x00, 0xf4, 0x21, 0x00


	//----- nvinfo : EIATTR_KPARAM_INFO
	.align		4
.L_20:
        /*0058*/ 	.byte	0x04, 0x17
        /*005a*/ 	.short	(.L_22 - .L_21)
.L_21:
        /*005c*/ 	.word	0x00000000
        /*0060*/ 	.short	0x0001
        /*0062*/ 	.short	0x0008
        /*0064*/ 	.byte	0x00, 0xf4, 0x21, 0x00


	//----- nvinfo : EIATTR_KPARAM_INFO
	.align		4
.L_22:
        /*0068*/ 	.byte	0x04, 0x17
        /*006a*/ 	.short	(.L_24 - .L_23)
.L_23:
        /*006c*/ 	.word	0x00000000
        /*0070*/ 	.short	0x0000
        /*0072*/ 	.short	0x0000
        /*0074*/ 	.byte	0x00, 0xf4, 0x21, 0x00


	//----- nvinfo : EIATTR_SPARSE_MMA_MASK
	.align		4
.L_24:
        /*0078*/ 	.byte	0x03, 0x50
        /*007a*/ 	.short	0x0000


	//----- nvinfo : EIATTR_MAXREG_COUNT
	.align		4
        /*007c*/ 	.byte	0x03, 0x1b
        /*007e*/ 	.short	0x00ff


	//----- nvinfo : EIATTR_COOP_GROUP_MASK_REGIDS
	.align		4
        /*0080*/ 	.byte	0x04, 0x29
        /*0082*/ 	.short	(.L_26 - .L_25)


	//   ....[0]....
.L_25:
        /*0084*/ 	.word	0xffffffff


	//   ....[1]....
        /*0088*/ 	.word	0xffffffff


	//   ....[2]....
        /*008c*/ 	.word	0xffffffff


	//   ....[3]....
        /*0090*/ 	.word	0xffffffff


	//   ....[4]....
        /*0094*/ 	.word	0xffffffff


	//   ....[5]....
        /*0098*/ 	.word	0xffffffff


	//   ....[6]....
        /*009c*/ 	.word	0xffffffff


	//   ....[7]....
        /*00a0*/ 	.word	0xffffffff


	//   ....[8]....
        /*00a4*/ 	.word	0xffffffff


	//   ....[9]....
        /*00a8*/ 	.word	0xffffffff


	//   ....[10]....
        /*00ac*/ 	.word	0xffffffff


	//   ....[11]....
        /*00b0*/ 	.word	0xffffffff


	//----- nvinfo : EIATTR_COOP_GROUP_INSTR_OFFSETS
	.align		4
.L_26:
        /*00b4*/ 	.byte	0x04, 0x28
        /*00b6*/ 	.short	(.L_28 - .L_27)


	//   ....[0]....
.L_27:
        /*00b8*/ 	.word	0x000001e0


	//   ....[1]....
        /*00bc*/ 	.word	0x00000200


	//   ....[2]....
        /*00c0*/ 	.word	0x00000220


	//   ....[3]....
        /*00c4*/ 	.word	0x00000240


	//   ....[4]....
        /*00c8*/ 	.word	0x00000260


	//   ....[5]....
        /*00cc*/ 	.word	0x00000300


	//   ....[6]....
        /*00d0*/ 	.word	0x000003f0


	//   ....[7]....
        /*00d4*/ 	.word	0x00000410


	//   ....[8]....
        /*00d8*/ 	.word	0x00000430


	//   ....[9]....
        /*00dc*/ 	.word	0x00000450


	//   ....[10]....
        /*00e0*/ 	.word	0x00000480


	//   ....[11]....
        /*00e4*/ 	.word	0x000004f0


	//----- nvinfo : EIATTR_EXIT_INSTR_OFFSETS
	.align		4
.L_28:
        /*00e8*/ 	.byte	0x04, 0x1c
        /*00ea*/ 	.short	(.L_30 - .L_29)


	//   ....[0]....
.L_29:
        /*00ec*/ 	.word	0x000005f0


	//   ....[1]....
        /*00f0*/ 	.word	0x00000610


	//----- nvinfo : EIATTR_REQNTID
	.align		4
.L_30:
        /*00f4*/ 	.byte	0x04, 0x10
        /*00f6*/ 	.short	(.L_32 - .L_31)
.L_31:
        /*00f8*/ 	.word	0x00000040
        /*00fc*/ 	.word	0x00000001
        /*0100*/ 	.word	0x00000001


	//----- nvinfo : EIATTR_CBANK_PARAM_SIZE
	.align		4
.L_32:
        /*0104*/ 	.byte	0x03, 0x19
        /*0106*/ 	.short	0x0030


	//----- nvinfo : EIATTR_PARAM_CBANK
	.align		4
        /*0108*/ 	.byte	0x04, 0x0a
        /*010a*/ 	.short	(.L_34 - .L_33)
	.align		4
.L_33:
        /*010c*/ 	.word	index@(.nv.constant0.triton_per_fused__native_batch_norm_legit_convolution_10)
        /*0110*/ 	.short	0x0210
        /*0112*/ 	.short	0x0030


	//----- nvinfo : EIATTR_SW_WAR
	.align		4
.L_34:
        /*0114*/ 	.byte	0x04, 0x36
        /*0116*/ 	.short	(.L_36 - .L_35)
.L_35:
        /*0118*/ 	.word	0x00000008
.L_36:


//--------------------- .nv.callgraph             --------------------------
	.section	.nv.callgraph,"",@"SHT_CUDA_CALLGRAPH"
	.align	4
	.sectionentsize	8
	.align		4
        /*0000*/ 	.word	0x00000000
	.align		4
        /*0004*/ 	.word	0xffffffff
	.align		4
        /*0008*/ 	.word	0x00000000
	.align		4
        /*000c*/ 	.word	0xfffffffe
	.align		4
        /*0010*/ 	.word	0x00000000
	.align		4
        /*0014*/ 	.word	0xfffffffd
	.align		4
        /*0018*/ 	.word	0x00000000
	.align		4
        /*001c*/ 	.word	0xfffffffc


//--------------------- .nv.constant4             --------------------------
	.section	.nv.constant4,"a",@progbits
	.align	8
	.align		8
.nv.constant4:
        /*0000*/ 	.dword	_$_str


//--------------------- .text.triton_per_fused__native_batch_norm_legit_convolution_10 --------------------------
	.section	.text.triton_per_fused__native_batch_norm_legit_convolution_10,"ax",@progbits
	.sectionflags	@"SHF_BARRIERS=1"
	.align	128
        .global         triton_per_fused__native_batch_norm_legit_convolution_10
        .type           triton_per_fused__native_batch_norm_legit_convolution_10,@function
        .size           triton_per_fused__native_batch_norm_legit_convolution_10,(.L_x_1 - triton_per_fused__native_batch_norm_legit_convolution_10)
        .other          triton_per_fused__native_batch_norm_legit_convolution_10,@"STO_CUDA_ENTRY STV_DEFAULT"
triton_per_fused__native_batch_norm_legit_convolution_10:
.text.triton_per_fused__native_batch_norm_legit_convolution_10:
[----:B------:R-:W0:Y:S01]  /*0000*/  LDC R1, c[0x0][0x28] ;  /* 0x00000a00ff017b82 */ /* 0x000e220000000800 */
[----:B------:R-:W1:Y:S07]  /*0010*/  S2R R0, SR_CTAID.X ;  /* 0x0000000000007919 */ /* 0x000e6e0000002500 */
[----:B------:R-:W2:Y:S01]  /*0020*/  LDC.64 R12, c[0x0][0x218] ;  /* 0x00008600ff0c7b82 */ /* 0x000ea20000000a00 */
[----:B------:R-:W-:Y:S01]  /*0030*/  ULDC.64 UR6, c[0x0][0x208] ;  /* 0x0000820000067ab9 */ /* 0x000fe20000000a00 */
[----:B------:R-:W3:Y:S06]  /*0040*/  S2R R20, SR_TID.X ;  /* 0x0000000000147919 */ /* 0x000eec0000002100 */
[----:B------:R-:W4:Y:S08]  /*0050*/  LDC.64 R2, c[0x0][0x210] ;  /* 0x00008400ff027b82 */ /* 0x000f300000000a00 */
[----:B------:R-:W5:Y:S01]  /*0060*/  S2UR UR5, SR_CgaCtaId ;  /* 0x00000000000579c3 */ /* 0x000f620000008800 */
[----:B------:R-:W-:-:S07]  /*0070*/  UMOV UR4, 0x400 ;  /* 0x0000040000047882 */ /* 0x000fce0000000000 */
[----:B------:R-:W5:Y:S01]  /*0080*/  LDC.64 R18, c[0x0][0x230] ;  /* 0x00008c00ff127b82 */ /* 0x000f620000000a00 */
[----:B-1----:R-:W-:-:S04]  /*0090*/  SHF.R.S32.HI R5, RZ, 0x1f, R0 ;  /* 0x0000001fff057819 */ /* 0x002fc80000011400 */
[----:B------:R-:W-:Y:S02]  /*00a0*/  LEA.HI R4, R5, R0, RZ, 0x8 ;  /* 0x0000000005047211 */ /* 0x000fe400078f40ff */
[----:B---3--:R-:W-:Y:S02]  /*00b0*/  SHF.L.U32 R8, R20, 0x2, RZ ;  /* 0x0000000214087819 */ /* 0x008fe400000006ff */
[----:B------:R-:W-:Y:S02]  /*00c0*/  LOP3.LUT R7, R4, 0xffffff00, RZ, 0xc0, !PT ;  /* 0xffffff0004077812 */ /* 0x000fe400078ec0ff */
[----:B------:R-:W-:Y:S02]  /*00d0*/  LOP3.LUT R5, R8, 0xfc, RZ, 0xc0, !PT ;  /* 0x000000fc08057812 */ /* 0x000fe400078ec0ff */
[----:B------:R-:W-:Y:S02]  /*00e0*/  IADD3 R7, -R7, R0, RZ ;  /* 0x0000000007077210 */ /* 0x000fe40007ffe1ff */
[----:B------:R-:W-:-:S03]  /*00f0*/  LEA R5, R0, R5, 0x8 ;  /* 0x0000000500057211 */ /* 0x000fc600078e40ff */
[----:B--2---:R-:W-:-:S04]  /*0100*/  IMAD.WIDE R12, R7, 0x4, R12 ;  /* 0x00000004070c7825 */ /* 0x004fc800078e020c */
[----:B----4-:R-:W-:Y:S02]  /*0110*/  IMAD.WIDE R2, R5, 0x4, R2 ;  /* 0x0000000405027825 */ /* 0x010fe400078e0202 */
[----:B------:R-:W2:Y:S04]  /*0120*/  LDG.E.EL R12, desc[UR6][R12.64] ;  /* 0x000000060c0c7981 */ /* 0x000ea8000c2e1900 */
[----:B------:R-:W2:Y:S01]  /*0130*/  LDG.E.128 R4, desc[UR6][R2.64] ;  /* 0x0000000602047981 */ /* 0x000ea2000c1e1d00 */
[C---:B------:R-:W-:Y:S01]  /*0140*/  LOP3.LUT P1, RZ, R20.reuse, 0x1f, RZ, 0xc0, !PT ;  /* 0x0000001f14ff7812 */ /* 0x040fe2000782c0ff */
[----:B-----5:R-:W-:Y:S01]  /*0150*/  UPRMT UR4, UR5, 0x654, UR4 ;  /* 0x0000065405047896 */ /* 0x020fe20008000004 */
[----:B------:R-:W-:Y:S01]  /*0160*/  ISETP.GE.AND P2, PT, R20, 0x2, PT ;  /* 0x000000021400780c */ /* 0x000fe20003f46270 */
[--C-:B--2---:R-:W-:Y:S01]  /*0170*/  FADD R4, R4, R12.reuse ;  /* 0x0000000c04047221 */ /* 0x104fe20000000000 */
[--C-:B------:R-:W-:Y:S01]  /*0180*/  FADD R5, R5, R12.reuse ;  /* 0x0000000c05057221 */ /* 0x100fe20000000000 */
[----:B------:R-:W-:-:S03]  /*0190*/  FADD R6, R6, R12 ;  /* 0x0000000c06067221 */ /* 0x000fc60000000000 */
[----:B------:R-:W-:Y:S01]  /*01a0*/  FADD R11, R4, R5 ;  /* 0x00000005040b7221 */ /* 0x000fe20000000000 */
[----:B------:R-:W-:-:S03]  /*01b0*/  FADD R7, R7, R12 ;  /* 0x0000000c07077221 */ /* 0x000fc60000000000 */
[----:B------:R-:W-:-:S04]  /*01c0*/  FADD R14, R6, R11 ;  /* 0x0000000b060e7221 */ /* 0x000fc80000000000 */
[----:B------:R-:W-:-:S05]  /*01d0*/  FADD R14, R7, R14 ;  /* 0x0000000e070e7221 */ /* 0x000fca0000000000 */
[----:B------:R-:W1:Y:S02]  /*01e0*/  SHFL.BFLY PT, R11, R14, 0x10, 0x1f ;  /* 0x0e001f000e0b7f89 */ /* 0x000e6400000e0000 */
[----:B-1----:R-:W-:-:S05]  /*01f0*/  FADD R11, R14, R11 ;  /* 0x0000000b0e0b7221 */ /* 0x002fca0000000000 */
[----:B------:R-:W1:Y:S02]  /*0200*/  SHFL.BFLY PT, R16, R11, 0x8, 0x1f ;  /* 0x0d001f000b107f89 */ /* 0x000e6400000e0000 */
[----:B-1----:R-:W-:-:S05]  /*0210*/  FADD R16, R11, R16 ;  /* 0x000000100b107221 */ /* 0x002fca0000000000 */
[----:B------:R-:W1:Y:S02]  /*0220*/  SHFL.BFLY PT, R13, R16, 0x4, 0x1f ;  /* 0x0c801f00100d7f89 */ /* 0x000e6400000e0000 */
[----:B-1----:R-:W-:-:S05]  /*0230*/  FADD R13, R16, R13 ;  /* 0x0000000d100d7221 */ /* 0x002fca0000000000 */
[----:B------:R-:W1:Y:S02]  /*0240*/  SHFL.BFLY PT, R12, R13, 0x2, 0x1f ;  /* 0x0c401f000d0c7f89 */ /* 0x000e6400000e0000 */
[----:B-1----:R-:W-:-:S05]  /*0250*/  FADD R15, R13, R12 ;  /* 0x0000000c0d0f7221 */ /* 0x002fca0000000000 */
[----:B------:R-:W1:Y:S01]  /*0260*/  SHFL.BFLY PT, R12, R15, 0x1, 0x1f ;  /* 0x0c201f000f0c7f89 */ /* 0x000e6200000e0000 */
[----:B------:R-:W-:Y:S01]  /*0270*/  SHF.R.U32.HI R14, RZ, 0x3, R20 ;  /* 0x00000003ff0e7819 */ /* 0x000fe20000011614 */
[----:B-1----:R-:W-:-:S03]  /*0280*/  FADD R11, R15, R12 ;  /* 0x0000000c0f0b7221 */ /* 0x002fc60000000000 */
[----:B------:R-:W-:-:S05]  /*0290*/  LOP3.LUT R12, R14, 0x4, RZ, 0xc0, !PT ;  /* 0x000000040e0c7812 */ /* 0x000fca00078ec0ff */
[----:B------:R-:W-:Y:S01]  /*02a0*/  @!P1 STS [R12+UR4], R11 ;  /* 0x0000000b0c009988 */ /* 0x000fe20008000804 */
[----:B------:R-:W-:Y:S06]  /*02b0*/  BAR.SYNC.DEFER_BLOCKING 0x0 ;  /* 0x0000000000007b1d */ /* 0x000fec0000010000 */
[----:B------:R-:W1:Y:S01]  /*02c0*/  @!P2 LDS R10, [R8+UR4] ;  /* 0x00000004080aa984 */ /* 0x000e620008000800 */
[----:B------:R-:W-:-:S04]  /*02d0*/  LOP3.LUT R14, R20, 0x1, RZ, 0xc0, !PT ;  /* 0x00000001140e7812 */ /* 0x000fc800078ec0ff */
[----:B------:R-:W-:-:S04]  /*02e0*/  ISETP.NE.U32.AND P0, PT, R14, 0x1, PT ;  /* 0x000000010e00780c */ /* 0x000fc80003f05070 */
[----:B------:R-:W-:Y:S01]  /*02f0*/  ISETP.LT.AND P0, PT, R20, 0x2, P0 ;  /* 0x000000021400780c */ /* 0x000fe20000701270 */
[----:B-1----:R-:W1:Y:S02]  /*0300*/  SHFL.BFLY PT, R13, R10, 0x1, 0x1f ;  /* 0x0c201f000a0d7f89 */ /* 0x002e6400000e0000 */
[----:B-1----:R-:W-:-:S10]  /*0310*/  FADD R13, R10, R13 ;  /* 0x0000000d0a0d7221 */ /* 0x002fd40000000000 */
[----:B------:R-:W-:Y:S01]  /*0320*/  @P0 STS [R8+UR4], R13 ;  /* 0x0000000d08000988 */ /* 0x000fe20008000804 */
[----:B------:R-:W-:Y:S06]  /*0330*/  BAR.SYNC.DEFER_BLOCKING 0x0 ;  /* 0x0000000000007b1d */ /* 0x000fec0000010000 */
[----:B------:R-:W1:Y:S02]  /*0340*/  LDS R14, [UR4] ;  /* 0x00000004ff0e7984 */ /* 0x000e640008000800 */
[----:B-1----:R-:W-:-:S04]  /*0350*/  FADD R11, RZ, R14 ;  /* 0x0000000eff0b7221 */ /* 0x002fc80000000000 */
[----:B------:R-:W-:-:S04]  /*0360*/  FMUL R11, R11, 0.00390625 ;  /* 0x3b8000000b0b7820 */ /* 0x000fc80000400000 */
[--C-:B------:R-:W-:Y:S01]  /*0370*/  FADD R14, R5, -R11.reuse ;  /* 0x8000000b050e7221 */ /* 0x100fe20000000000 */
[----:B------:R-:W-:-:S03]  /*0380*/  FADD R10, R4, -R11 ;  /* 0x8000000b040a7221 */ /* 0x000fc60000000000 */
[----:B------:R-:W-:Y:S01]  /*0390*/  FMUL R15, R14, R14 ;  /* 0x0000000e0e0f7220 */ /* 0x000fe20000400000 */
[----:B------:R-:W-:-:S03]  /*03a0*/  FADD R14, R6, -R11 ;  /* 0x8000000b060e7221 */ /* 0x000fc60000000000 */
[----:B------:R-:W-:Y:S01]  /*03b0*/  FFMA R15, R10, R10, R15 ;  /* 0x0000000a0a0f7223 */ /* 0x000fe2000000000f */
[----:B------:R-:W-:-:S03]  /*03c0*/  FADD R10, R7, -R11 ;  /* 0x8000000b070a7221 */ /* 0x000fc60000000000 */
[----:B------:R-:W-:-:S04]  /*03d0*/  FFMA R15, R14, R14, R15 ;  /* 0x0000000e0e0f7223 */ /* 0x000fc8000000000f */
[----:B------:R-:W-:-:S05]  /*03e0*/  FFMA R15, R10, R10, R15 ;  /* 0x0000000a0a0f7223 */ /* 0x000fca000000000f */
[----:B------:R-:W1:Y:S02]  /*03f0*/  SHFL.BFLY PT, R10, R15, 0x10, 0x1f ;  /* 0x0e001f000f0a7f89 */ /* 0x000e6400000e0000 */
[----:B-1----:R-:W-:-:S05]  /*0400*/  FADD R10, R15, R10 ;  /* 0x0000000a0f0a7221 */ /* 0x002fca0000000000 */
[----:B------:R-:W1:Y:S02]  /*0410*/  SHFL.BFLY PT, R13, R10, 0x8, 0x1f ;  /* 0x0d001f000a0d7f89 */ /* 0x000e6400000e0000 */
[----:B-1----:R-:W-:-:S05]  /*0420*/  FADD R13, R10, R13 ;  /* 0x0000000d0a0d7221 */ /* 0x002fca0000000000 */
[----:B------:R-:W1:Y:S02]  /*0430*/  SHFL.BFLY PT, R14, R13, 0x4, 0x1f ;  /* 0x0c801f000d0e7f89 */ /* 0x000e6400000e0000 */
[----:B-1----:R-:W-:-:S05]  /*0440*/  FADD R14, R13, R14 ;  /* 0x0000000e0d0e7221 */ /* 0x002fca0000000000 */
[----:B------:R-:W1:Y:S02]  /*0450*/  SHFL.BFLY PT, R17, R14, 0x2, 0x1f ;  /* 0x0c401f000e117f89 */ /* 0x000e6400000e0000 */
[----:B-1----:R-:W-:Y:S02]  /*0460*/  FADD R17, R14, R17 ;  /* 0x000000110e117221 */ /* 0x002fe40000000000 */
[----:B------:R-:W1:Y:S03]  /*0470*/  LDC.64 R14, c[0x0][0x228] ;  /* 0x00008a00ff0e7b82 */ /* 0x000e660000000a00 */
[----:B------:R-:W2:Y:S02]  /*0480*/  SHFL.BFLY PT, R16, R17, 0x1, 0x1f ;  /* 0x0c201f0011107f89 */ /* 0x000ea400000e0000 */
[----:B--2---:R-:W-:-:S03]  /*0490*/  FADD R21, R17, R16 ;  /* 0x0000001011157221 */ /* 0x004fc60000000000 */
[----:B------:R-:W-:Y:S08]  /*04a0*/  BAR.SYNC.DEFER_BLOCKING 0x0 ;  /* 0x0000000000007b1d */ /* 0x000ff00000010000 */
[----:B------:R-:W2:Y:S01]  /*04b0*/  LDC.64 R16, c[0x0][0x220] ;  /* 0x00008800ff107b82 */ /* 0x000ea20000000a00 */
[----:B------:R-:W-:Y:S07]  /*04c0*/  @!P1 STS [R12+UR4], R21 ;  /* 0x000000150c009988 */ /* 0x000fee0008000804 */
[----:B------:R-:W-:Y:S06]  /*04d0*/  BAR.SYNC.DEFER_BLOCKING 0x0 ;  /* 0x0000000000007b1d */ /* 0x000fec0000010000 */
[----:B------:R-:W3:Y:S04]  /*04e0*/  @!P2 LDS R9, [R8+UR4] ;  /* 0x000000040809a984 */ /* 0x000ee80008000800 */
[----:B---3--:R-:W3:Y:S02]  /*04f0*/  SHFL.BFLY PT, R10, R9, 0x1, 0x1f ;  /* 0x0c201f00090a7f89 */ /* 0x008ee400000e0000 */
[----:B---3--:R-:W-:-:S05]  /*0500*/  FADD R13, R9, R10 ;  /* 0x0000000a090d7221 */ /* 0x008fca0000000000 */
[----:B------:R3:W-:Y:S01]  /*0510*/  @P0 STS [R8+UR4], R13 ;  /* 0x0000000d08000988 */ /* 0x0007e20008000804 */
[----:B------:R-:W-:Y:S06]  /*0520*/  BAR.SYNC.DEFER_BLOCKING 0x0 ;  /* 0x0000000000007b1d */ /* 0x000fec0000010000 */
[----:B------:R-:W4:Y:S01]  /*0530*/  LDS R10, [UR4] ;  /* 0x00000004ff0a7984 */ /* 0x000f220008000800 */
[----:B------:R-:W-:Y:S01]  /*0540*/  HFMA2.MMA R12, -RZ, RZ, 0.9375, 0 ;  /* 0x3b800000ff0c7435 */ /* 0x000fe200000001ff */
[----:B------:R-:W-:Y:S01]  /*0550*/  LOP3.LUT P0, RZ, R20, 0x3f, RZ, 0xc0, !PT ;  /* 0x0000003f14ff7812 */ /* 0x000fe2000780c0ff */
[C---:B0--3--:R-:W-:Y:S01]  /*0560*/  IMAD.WIDE R8, R0.reuse, 0x4, R18 ;  /* 0x0000000400087825 */ /* 0x049fe200078e0212 */
[----:B------:R0:W-:Y:S03]  /*0570*/  STG.E.128 desc[UR6][R2.64], R4 ;  /* 0x0000000402007986 */ /* 0x0001e6000c101d06 */
[----:B--2---:R-:W-:-:S04]  /*0580*/  IMAD.WIDE R16, R0, 0x4, R16 ;  /* 0x0000000400107825 */ /* 0x004fc800078e0210 */
[----:B-1----:R-:W-:-:S04]  /*0590*/  IMAD.WIDE R14, R0, 0x4, R14 ;  /* 0x00000004000e7825 */ /* 0x002fc800078e020e */
[----:B----4-:R-:W-:-:S04]  /*05a0*/  FADD R21, RZ, R10 ;  /* 0x0000000aff157221 */ /* 0x010fc80000000000 */
[----:B------:R-:W-:-:S04]  /*05b0*/  FFMA R10, R21, R12, 9.9999997473787516356e-06 ;  /* 0x3727c5ac150a7423 */ /* 0x000fc8000000000c */
[----:B------:R-:W1:Y:S02]  /*05c0*/  MUFU.RSQ R23, R10 ;  /* 0x0000000a00177308 */ /* 0x000e640000001400 */
[----:B-1----:R0:W-:Y:S04]  /*05d0*/  @!P0 STG.E desc[UR6][R8.64], R23 ;  /* 0x0000001708008986 */ /* 0x0021e8000c101906 */
[----:B------:R0:W-:Y:S02]  /*05e0*/  @!P0 STG.E desc[UR6][R16.64], R11 ;  /* 0x0000000b10008986 */ /* 0x0001e4000c101906 */
[----:B0-----:R-:W-:Y:S05]  /*05f0*/  @P0 EXIT ;  /* 0x000000000000094d */ /* 0x001fea0003800000 */
[----:B------:R-:W-:Y:S01]  /*0600*/  STG.E desc[UR6][R14.64], R21 ;  /* 0x000000150e007986 */ /* 0x000fe2000c101906 */
[----:B------:R-:W-:Y:S05]  /*0610*/  EXIT ;  /* 0x000000000000794d */ /* 0x000fea0003800000 */
.L_x_0:
[----:B------:R-:W-:-:S00]  /*0620*/  BRA `(.L_x_0) ;  /* 0xfffffffc00fc7947 */ /* 0x000fc0000383ffff */
[----:B------:R-:W-:-:S00]  /*0630*/  NOP ;  /* 0x0000000000007918 */ /* 0x000fc00000000000 */
        /* <DEDUP_REMOVED lines=12> */
.L_x_1:


//--------------------- .nv.global.init           --------------------------
	.section	.nv.global.init,"aw",@progbits
.nv.global.init:
	.type		_$_str,@object
	.size		_$_str,(.L_0 - _$_str)
_$_str:
        /*0000*/ 	.byte	0x5f, 0x5f, 0x43, 0x55, 0x44, 0x41, 0x5f, 0x46, 0x54, 0x5a, 0x00
.L_0:


//--------------------- .nv.shared.triton_per_fused__native_batch_norm_legit_convolution_10 --------------------------
	.section	.nv.shared.triton_per_fused__native_batch_norm_legit_convolution_10,"aw",@nobits
	.sectionflags	@""
	.align	16
	.zero		1024


//--------------------- .nv.constant0.triton_per_fused__native_batch_norm_legit_convolution_10 --------------------------
	.section	.nv.constant0.triton_per_fused__native_batch_norm_legit_convolution_10,"a",@progbits
	.sectionflags	@""
	.align	4
.nv.constant0.triton_per_fused__native_batch_norm_legit_convolution_10:
	.zero		576
